







.version 7.5
.target sm_52
.address_size 64



.visible .entry _Z3addPiS_(
.param .u64 _Z3addPiS__param_0,
.param .u64 _Z3addPiS__param_1
)
{
.reg .pred %p<2>;
.reg .b32 %r<4>;
.reg .b64 %rd<8>;


ld.param.u64 %rd1, [_Z3addPiS__param_0];
ld.param.u64 %rd2, [_Z3addPiS__param_1];
mov.u32 %r1, %ctaid.x;
setp.gt.s32 %p1, %r1, 999;
@%p1 bra $L__BB0_2;

cvta.to.global.u64 %rd3, %rd1;
mul.wide.s32 %rd4, %r1, 4;
add.s64 %rd5, %rd3, %rd4;
ld.global.u32 %r2, [%rd5];
shl.b32 %r3, %r2, 1;
cvta.to.global.u64 %rd6, %rd2;
add.s64 %rd7, %rd6, %rd4;
st.global.u32 [%rd7], %r3;

$L__BB0_2:
ret;

}



// ===== COMPILED SASS (sm_100) =====

	.target	sm_100

	.elftype	@"ET_EXEC"


//--------------------- .note.nv.tkinfo           --------------------------
	.section	.note.nv.tkinfo,"",@"SHT_NOTE"
	.sectionflags	@"SHF_NOTE_NV_TKINFO"
	.tkinfo
        /*0018*/ 	.word	0x00000002
        /*0030*/ 	.string	""
        /*0030*/ 	.string	"ptxas"
        /*0030*/ 	.string	"Cuda compilation tools, release 13.0, V13.0.88"
        /*0030*/ 	.string	"Build cuda_13.0.r13.0/compiler.36424714_0"
        /*0030*/ 	.string	"-arch sm_100 "



//--------------------- .note.nv.cuinfo           --------------------------
	.section	.note.nv.cuinfo,"",@"SHT_NOTE"
	.sectionflags	@"SHF_NOTE_NV_CUINFO"
        /*0018*/ 	.short	0x0002
        /*001a*/ 	.short	0x0034
        /*001c*/ 	.short	0x0082
	.zero		2


//--------------------- .nv.info                  --------------------------
	.section	.nv.info,"",@"SHT_CUDA_INFO"
	.align	4


	//----- nvinfo : EIATTR_REGCOUNT
	.align		4
        /*0000*/ 	.byte	0x04, 0x2f
        /*0002*/ 	.short	(.L_1 - .L_0)
	.align		4
.L_0:
        /*0004*/ 	.word	index@(_Z3addPiS_)
        /*0008*/ 	.word	0x0000000a


	//----- nvinfo : EIATTR_FRAME_SIZE
	.align		4
.L_1:
        /*000c*/ 	.byte	0x04, 0x11
        /*000e*/ 	.short	(.L_3 - .L_2)
	.align		4
.L_2:
        /*0010*/ 	.word	index@(_Z3addPiS_)
        /*0014*/ 	.word	0x00000000


	//----- nvinfo : EIATTR_MIN_STACK_SIZE
	.align		4
.L_3:
        /*0018*/ 	.byte	0x04, 0x12
        /*001a*/ 	.short	(.L_5 - .L_4)
	.align		4
.L_4:
        /*001c*/ 	.word	index@(_Z3addPiS_)
        /*0020*/ 	.word	0x00000000
.L_5:


//--------------------- .nv.compat                --------------------------
	.section	.nv.compat,"",@"SHT_CUDA_COMPAT_INFO"
	.align	4
        /*0000*/ 	.byte	0x02, 0x09, 0x00, 0x00, 0x02, 0x02, 0x01, 0x00, 0x02, 0x05, 0x05, 0x00, 0x03, 0x07, 0x01, 0x01
        /*0010*/ 	.byte	0x02, 0x03, 0x00, 0x00, 0x02, 0x06, 0x01, 0x00, 0x04, 0x0b, 0x08, 0x00, 0x09, 0x00, 0x00, 0x00
        /*0020*/ 	.byte	0x00, 0x00, 0x00, 0x00


//--------------------- .nv.info._Z3addPiS_       --------------------------
	.section	.nv.info._Z3addPiS_,"",@"SHT_CUDA_INFO"
	.sectionflags	@""
	.align	4


	//----- nvinfo : EIATTR_CUDA_API_VERSION
	.align		4
        /*0000*/ 	.byte	0x04, 0x37
        /*0002*/ 	.short	(.L_7 - .L_6)
.L_6:
        /*0004*/ 	.word	0x00000082


	//----- nvinfo : EIATTR_KPARAM_INFO
	.align		4
.L_7:
        /*0008*/ 	.byte	0x04, 0x17
        /*000a*/ 	.short	(.L_9 - .L_8)
.L_8:
        /*000c*/ 	.word	0x00000000
        /*0010*/ 	.short	0x0001
        /*0012*/ 	.short	0x0008
        /*0014*/ 	.byte	0x00, 0xf0, 0x21, 0x00


	//----- nvinfo : EIATTR_KPARAM_INFO
	.align		4
.L_9:
        /*0018*/ 	.byte	0x04, 0x17
        /*001a*/ 	.short	(.L_11 - .L_10)
.L_10:
        /*001c*/ 	.word	0x00000000
        /*0020*/ 	.short	0x0000
        /*0022*/ 	.short	0x0000
        /*0024*/ 	.byte	0x00, 0xf0, 0x21, 0x00


	//----- nvinfo : EIATTR_SPARSE_MMA_MASK
	.align		4
.L_11:
        /*0028*/ 	.byte	0x03, 0x50
        /*002a*/ 	.short	0x0000


	//----- nvinfo : EIATTR_MAXREG_COUNT
	.align		4
        /*002c*/ 	.byte	0x03, 0x1b
        /*002e*/ 	.short	0x00ff


	//----- nvinfo : EIATTR_MERCURY_ISA_VERSION
	.align		4
        /*0030*/ 	.byte	0x03, 0x5f
        /*0032*/ 	.short	0x0101


	//----- nvinfo : EIATTR_VRC_CTA_INIT_COUNT
	.align		4
        /*0034*/ 	.byte	0x02, 0x4a
	.zero		1
	.zero		1


	//----- nvinfo : EIATTR_EXIT_INSTR_OFFSETS
	.align		4
        /*0038*/ 	.byte	0x04, 0x1c
        /*003a*/ 	.short	(.L_13 - .L_12)


	//   ....[0]....
.L_12:
        /*003c*/ 	.word	0x00000030


	//   ....[1]....
        /*0040*/ 	.word	0x000000c0


	//----- nvinfo : EIATTR_CBANK_PARAM_SIZE
	.align		4
.L_13:
        /*0044*/ 	.byte	0x03, 0x19
        /*0046*/ 	.short	0x0010


	//----- nvinfo : EIATTR_PARAM_CBANK
	.align		4
        /*0048*/ 	.byte	0x04, 0x0a
        /*004a*/ 	.short	(.L_15 - .L_14)
	.align		4
.L_14:
        /*004c*/ 	.word	index@(.nv.constant0._Z3addPiS_)
        /*0050*/ 	.short	0x0380
        /*0052*/ 	.short	0x0010


	//----- nvinfo : EIATTR_SW_WAR
	.align		4
.L_15:
        /*0054*/ 	.byte	0x04, 0x36
        /*0056*/ 	.short	(.L_17 - .L_16)
.L_16:
        /*0058*/ 	.word	0x00000008
.L_17:


//--------------------- .nv.callgraph             --------------------------
	.section	.nv.callgraph,"",@"SHT_CUDA_CALLGRAPH"
	.align	4
	.sectionentsize	8
	.align		4
        /*0000*/ 	.word	0x00000000
	.align		4
        /*0004*/ 	.word	0xffffffff
	.align		4
        /*0008*/ 	.word	0x00000000
	.align		4
        /*000c*/ 	.word	0xfffffffe
	.align		4
        /*0010*/ 	.word	0x00000000
	.align		4
        /*0014*/ 	.word	0xfffffffd
	.align		4
        /*0018*/ 	.word	0x00000000
	.align		4
        /*001c*/ 	.word	0xfffffffc


//--------------------- .text._Z3addPiS_          --------------------------
	.section	.text._Z3addPiS_,"ax",@progbits
	.align	128
        .global         _Z3addPiS_
        .type           _Z3addPiS_,@function
        .size           _Z3addPiS_,(.L_x_1 - _Z3addPiS_)
        .other          _Z3addPiS_,@"STO_CUDA_ENTRY STV_DEFAULT"
_Z3addPiS_:
.text._Z3addPiS_:
[----:B------:R-:W-:Y:S01]  /*0000*/  LDC R1, c[0x0][0x37c] ;  /* 0x0000df00ff017b82 */ /* 0x000fe20000000800 */
[----:B------:R-:W0:Y:S02]  /*0010*/  S2R R7, SR_CTAID.X ;  /* 0x0000000000077919 */ /* 0x000e240000002500 */
[----:B0-----:R-:W-:-:S13]  /*0020*/  ISETP.GT.AND P0, PT, R7, 0x3e7, PT ;  /* 0x000003e70700780c */ /* 0x001fda0003f04270 */
[----:B------:R-:W-:Y:S05]  /*0030*/  @P0 EXIT ;  /* 0x000000000000094d */ /* 0x000fea0003800000 */
[----:B------:R-:W0:Y:S01]  /*0040*/  LDC.64 R2, c[0x0][0x380] ;  /* 0x0000e000ff027b82 */ /* 0x000e220000000a00 */
[----:B------:R-:W1:Y:S07]  /*0050*/  LDCU.64 UR4, c[0x0][0x358] ;  /* 0x00006b00ff0477ac */ /* 0x000e6e0008000a00 */
[----:B------:R-:W2:Y:S01]  /*0060*/  LDC.64 R4, c[0x0][0x388] ;  /* 0x0000e200ff047b82 */ /* 0x000ea20000000a00 */
[----:B0-----:R-:W-:-:S06]  /*0070*/  IMAD.WIDE R2, R7, 0x4, R2 ;  /* 0x0000000407027825 */ /* 0x001fcc00078e0202 */
[----:B-1----:R-:W3:Y:S01]  /*0080*/  LDG.E R2, desc[UR4][R2.64] ;  /* 0x0000000402027981 */ /* 0x002ee2000c1e1900 */
[----:B--2---:R-:W-:Y:S01]  /*0090*/  IMAD.WIDE R4, R7, 0x4, R4 ;  /* 0x0000000407047825 */ /* 0x004fe200078e0204 */
[----:B---3--:R-:W-:-:S05]  /*00a0*/  SHF.L.U32 R7, R2, 0x1, RZ ;  /* 0x0000000102077819 */ /* 0x008fca00000006ff */
[----:B------:R-:W-:Y:S01]  /*00b0*/  STG.E desc[UR4][R4.64], R7 ;  /* 0x0000000704007986 */ /* 0x000fe2000c101904 */
[----:B------:R-:W-:Y:S05]  /*00c0*/  EXIT ;  /* 0x000000000000794d */ /* 0x000fea0003800000 */
.L_x_0:
[----:B------:R-:W-:-:S00]  /*00d0*/  BRA `(.L_x_0) ;  /* 0xfffffffc00fc7947 */ /* 0x000fc0000383ffff */
[----:B------:R-:W-:-:S00]  /*00e0*/  NOP ;  /* 0x0000000000007918 */ /* 0x000fc00000000000 */
        /* <DEDUP_REMOVED lines=9> */
.L_x_1:


//--------------------- .nv.shared.reserved.0     --------------------------
	.section	.nv.shared.reserved.0,"aw",@nobits
	.weak		__nv_reservedSMEM_offset_0_alias
	.size		__nv_reservedSMEM_offset_0_alias, 0, 64
	.other		__nv_reservedSMEM_offset_0_alias,@"STO_CUDA_RESERVED_SHARED STV_DEFAULT"
__nv_reservedSMEM_offset_0_alias:
	.zero		0
	.zero		64


//--------------------- .nv.constant0._Z3addPiS_  --------------------------
	.section	.nv.constant0._Z3addPiS_,"a",@progbits
	.sectionflags	@""
	.align	4
.nv.constant0._Z3addPiS_:
	.zero		912


//--------------------- SYMBOLS --------------------------

	.type		.nv.reservedSmem.offset0,@object
	.size		.nv.reservedSmem.offset0,0x4
